//
// Generated by NVIDIA NVVM Compiler
//
// Compiler Build ID: CL-36424714
// Cuda compilation tools, release 13.0, V13.0.88
// Based on NVVM 20.0.0
//

.version 9.0
.target sm_100
.address_size 64

	// .globl	copyFromGlobal
.global .align 4 .f32 Pi;

.visible .entry copyFromGlobal(
	.param .u64 .ptr .align 1 copyFromGlobal_param_0
)
{
	.reg .b32 	%r<10>;
	.reg .b32 	%f<4>;
	.reg .b64 	%rd<5>;

	ld.param.u64 	%rd1, [copyFromGlobal_param_0];
	cvta.to.global.u64 	%rd2, %rd1;
	mov.u32 	%r1, %tid.x;
	mov.u32 	%r2, %ntid.x;
	mov.u32 	%r3, %ctaid.x;
	mad.lo.s32 	%r4, %r2, %r3, %r1;
	ld.global.f32 	%f1, [Pi];
	shr.s32 	%r5, %r4, 31;
	shr.u32 	%r6, %r5, 25;
	add.s32 	%r7, %r4, %r6;
	and.b32  	%r8, %r7, -128;
	sub.s32 	%r9, %r4, %r8;
	cvt.rn.f32.s32 	%f2, %r9;
	mul.f32 	%f3, %f1, %f2;
	mul.wide.s32 	%rd3, %r4, 4;
	add.s64 	%rd4, %rd2, %rd3;
	st.global.f32 	[%rd4], %f3;
	ret;

}


// ===== COMPILED SASS (sm_100) =====

	.target	sm_100

	.elftype	@"ET_EXEC"


//--------------------- .note.nv.tkinfo           --------------------------
	.section	.note.nv.tkinfo,"",@"SHT_NOTE"
	.sectionflags	@"SHF_NOTE_NV_TKINFO"
	.tkinfo
        /*0018*/ 	.word	0x00000002
        /*0030*/ 	.string	""
        /*0030*/ 	.string	"ptxas"
        /*0030*/ 	.string	"Cuda compilation tools, release 13.0, V13.0.88"
        /*0030*/ 	.string	"Build cuda_13.0.r13.0/compiler.36424714_0"
        /*0030*/ 	.string	"-arch sm_100 -m 64 "



//--------------------- .note.nv.cuinfo           --------------------------
	.section	.note.nv.cuinfo,"",@"SHT_NOTE"
	.sectionflags	@"SHF_NOTE_NV_CUINFO"
        /*0018*/ 	.short	0x0002
        /*001a*/ 	.short	0x0064
        /*001c*/ 	.short	0x0082
	.zero		2


//--------------------- .nv.info                  --------------------------
	.section	.nv.info,"",@"SHT_CUDA_INFO"
	.align	4


	//----- nvinfo : EIATTR_REGCOUNT
	.align		4
        /*0000*/ 	.byte	0x04, 0x2f
        /*0002*/ 	.short	(.L_2 - .L_1)
	.align		4
.L_1:
        /*0004*/ 	.word	index@(copyFromGlobal)
        /*0008*/ 	.word	0x0000000c


	//----- nvinfo : EIATTR_FRAME_SIZE
	.align		4
.L_2:
        /*000c*/ 	.byte	0x04, 0x11
        /*000e*/ 	.short	(.L_4 - .L_3)
	.align		4
.L_3:
        /*0010*/ 	.word	index@(copyFromGlobal)
        /*0014*/ 	.word	0x00000000


	//----- nvinfo : EIATTR_MIN_STACK_SIZE
	.align		4
.L_4:
        /*0018*/ 	.byte	0x04, 0x12
        /*001a*/ 	.short	(.L_6 - .L_5)
	.align		4
.L_5:
        /*001c*/ 	.word	index@(copyFromGlobal)
        /*0020*/ 	.word	0x00000000
.L_6:


//--------------------- .nv.compat                --------------------------
	.section	.nv.compat,"",@"SHT_CUDA_COMPAT_INFO"
	.align	4
        /*0000*/ 	.byte	0x02, 0x09, 0x00, 0x00, 0x02, 0x02, 0x01, 0x00, 0x02, 0x05, 0x05, 0x00, 0x03, 0x07, 0x01, 0x01
        /*0010*/ 	.byte	0x02, 0x03, 0x00, 0x00, 0x02, 0x06, 0x01, 0x00, 0x04, 0x0b, 0x08, 0x00, 0x09, 0x00, 0x00, 0x00
        /*0020*/ 	.byte	0x00, 0x00, 0x00, 0x00


//--------------------- .nv.info.copyFromGlobal   --------------------------
	.section	.nv.info.copyFromGlobal,"",@"SHT_CUDA_INFO"
	.sectionflags	@""
	.align	4


	//----- nvinfo : EIATTR_CUDA_API_VERSION
	.align		4
        /*0000*/ 	.byte	0x04, 0x37
        /*0002*/ 	.short	(.L_8 - .L_7)
.L_7:
        /*0004*/ 	.word	0x00000082


	//----- nvinfo : EIATTR_KPARAM_INFO
	.align		4
.L_8:
        /*0008*/ 	.byte	0x04, 0x17
        /*000a*/ 	.short	(.L_10 - .L_9)
.L_9:
        /*000c*/ 	.word	0x00000000
        /*0010*/ 	.short	0x0000
        /*0012*/ 	.short	0x0000
        /*0014*/ 	.byte	0x00, 0xf5, 0x21, 0x00


	//----- nvinfo : EIATTR_SPARSE_MMA_MASK
	.align		4
.L_10:
        /*0018*/ 	.byte	0x03, 0x50
        /*001a*/ 	.short	0x0000


	//----- nvinfo : EIATTR_MAXREG_COUNT
	.align		4
        /*001c*/ 	.byte	0x03, 0x1b
        /*001e*/ 	.short	0x00ff


	//----- nvinfo : EIATTR_MERCURY_ISA_VERSION
	.align		4
        /*0020*/ 	.byte	0x03, 0x5f
        /*0022*/ 	.short	0x0101


	//----- nvinfo : EIATTR_VRC_CTA_INIT_COUNT
	.align		4
        /*0024*/ 	.byte	0x02, 0x4a
	.zero		1
	.zero		1


	//----- nvinfo : EIATTR_EXIT_INSTR_OFFSETS
	.align		4
        /*0028*/ 	.byte	0x04, 0x1c
        /*002a*/ 	.short	(.L_12 - .L_11)


	//   ....[0]....
.L_11:
        /*002c*/ 	.word	0x00000110


	//----- nvinfo : EIATTR_CBANK_PARAM_SIZE
	.align		4
.L_12:
        /*0030*/ 	.byte	0x03, 0x19
        /*0032*/ 	.short	0x0008


	//----- nvinfo : EIATTR_PARAM_CBANK
	.align		4
        /*0034*/ 	.byte	0x04, 0x0a
        /*0036*/ 	.short	(.L_14 - .L_13)
	.align		4
.L_13:
        /*0038*/ 	.word	index@(.nv.constant0.copyFromGlobal)
        /*003c*/ 	.short	0x0380
        /*003e*/ 	.short	0x0008


	//----- nvinfo : EIATTR_SW_WAR
	.align		4
.L_14:
        /*0040*/ 	.byte	0x04, 0x36
        /*0042*/ 	.short	(.L_16 - .L_15)
.L_15:
        /*0044*/ 	.word	0x00000008
.L_16:


//--------------------- .nv.callgraph             --------------------------
	.section	.nv.callgraph,"",@"SHT_CUDA_CALLGRAPH"
	.align	4
	.sectionentsize	8
	.align		4
        /*0000*/ 	.word	0x00000000
	.align		4
        /*0004*/ 	.word	0xffffffff
	.align		4
        /*0008*/ 	.word	0x00000000
	.align		4
        /*000c*/ 	.word	0xfffffffe
	.align		4
        /*0010*/ 	.word	0x00000000
	.align		4
        /*0014*/ 	.word	0xfffffffd
	.align		4
        /*0018*/ 	.word	0x00000000
	.align		4
        /*001c*/ 	.word	0xfffffffc


//--------------------- .nv.constant4             --------------------------
	.section	.nv.constant4,"a",@progbits
	.align	8
	.align		8
.nv.constant4:
        /*0000*/ 	.dword	Pi


//--------------------- .text.copyFromGlobal      --------------------------
	.section	.text.copyFromGlobal,"ax",@progbits
	.align	128
        .global         copyFromGlobal
        .type           copyFromGlobal,@function
        .size           copyFromGlobal,(.L_x_1 - copyFromGlobal)
        .other          copyFromGlobal,@"STO_CUDA_ENTRY STV_DEFAULT"
copyFromGlobal:
.text.copyFromGlobal:
[----:B------:R-:W-:Y:S08]  /*0000*/  LDC R1, c[0x0][0x37c] ;  /* 0x0000df00ff017b82 */ /* 0x000ff00000000800 */
[----:B------:R-:W0:Y:S01]  /*0010*/  LDC.64 R2, c[0x4][RZ] ;  /* 0x01000000ff027b82 */ /* 0x000e220000000a00 */
[----:B------:R-:W0:Y:S02]  /*0020*/  LDCU.64 UR4, c[0x0][0x358] ;  /* 0x00006b00ff0477ac */ /* 0x000e240008000a00 */
[----:B0-----:R0:W2:Y:S01]  /*0030*/  LDG.E R0, desc[UR4][R2.64] ;  /* 0x0000000402007981 */ /* 0x0010a2000c1e1900 */
[----:B------:R-:W1:Y:S01]  /*0040*/  LDCU UR6, c[0x0][0x360] ;  /* 0x00006c00ff0677ac */ /* 0x000e620008000800 */
[----:B------:R-:W1:Y:S01]  /*0050*/  S2R R7, SR_TID.X ;  /* 0x0000000000077919 */ /* 0x000e620000002100 */
[----:B------:R-:W1:Y:S02]  /*0060*/  S2R R4, SR_CTAID.X ;  /* 0x0000000000047919 */ /* 0x000e640000002500 */
[----:B-1----:R-:W-:-:S02]  /*0070*/  IMAD R7, R4, UR6, R7 ;  /* 0x0000000604077c24 */ /* 0x002fc4000f8e0207 */
[----:B------:R-:W0:Y:S03]  /*0080*/  LDC.64 R4, c[0x0][0x380] ;  /* 0x0000e000ff047b82 */ /* 0x000e260000000a00 */
[----:B------:R-:W-:-:S04]  /*0090*/  SHF.R.S32.HI R6, RZ, 0x1f, R7 ;  /* 0x0000001fff067819 */ /* 0x000fc80000011407 */
[----:B------:R-:W-:-:S04]  /*00a0*/  LEA.HI R6, R6, R7, RZ, 0x7 ;  /* 0x0000000706067211 */ /* 0x000fc800078f38ff */
[----:B------:R-:W-:-:S04]  /*00b0*/  LOP3.LUT R6, R6, 0xffffff80, RZ, 0xc0, !PT ;  /* 0xffffff8006067812 */ /* 0x000fc800078ec0ff */
[----:B------:R-:W-:-:S04]  /*00c0*/  IADD3 R6, PT, PT, R7, -R6, RZ ;  /* 0x8000000607067210 */ /* 0x000fc80007ffe0ff */
[----:B------:R-:W-:Y:S01]  /*00d0*/  I2FP.F32.S32 R9, R6 ;  /* 0x0000000600097245 */ /* 0x000fe20000201400 */
[----:B0-----:R-:W-:-:S04]  /*00e0*/  IMAD.WIDE R2, R7, 0x4, R4 ;  /* 0x0000000407027825 */ /* 0x001fc800078e0204 */
[----:B--2---:R-:W-:-:S05]  /*00f0*/  FMUL R9, R0, R9 ;  /* 0x0000000900097220 */ /* 0x004fca0000400000 */
[----:B------:R-:W-:Y:S01]  /*0100*/  STG.E desc[UR4][R2.64], R9 ;  /* 0x0000000902007986 */ /* 0x000fe2000c101904 */
[----:B------:R-:W-:Y:S05]  /*0110*/  EXIT ;  /* 0x000000000000794d */ /* 0x000fea0003800000 */
.L_x_0:
[----:B------:R-:W-:-:S00]  /*0120*/  BRA `(.L_x_0) ;  /* 0xfffffffc00fc7947 */ /* 0x000fc0000383ffff */
[----:B------:R-:W-:-:S00]  /*0130*/  NOP ;  /* 0x0000000000007918 */ /* 0x000fc00000000000 */
        /* <DEDUP_REMOVED lines=12> */
.L_x_1:


//--------------------- .nv.shared.reserved.0     --------------------------
	.section	.nv.shared.reserved.0,"aw",@nobits
	.weak		__nv_reservedSMEM_offset_0_alias
	.size		__nv_reservedSMEM_offset_0_alias, 0, 64
	.other		__nv_reservedSMEM_offset_0_alias,@"STO_CUDA_RESERVED_SHARED STV_DEFAULT"
__nv_reservedSMEM_offset_0_alias:
	.zero		0
	.zero		64


//--------------------- .nv.global                --------------------------
	.section	.nv.global,"aw",@nobits
	.align	4
.nv.global:
	.type		Pi,@object
	.size		Pi,(.L_0 - Pi)
Pi:
	.zero		4
.L_0:


//--------------------- .nv.constant0.copyFromGlobal --------------------------
	.section	.nv.constant0.copyFromGlobal,"a",@progbits
	.sectionflags	@""
	.align	4
.nv.constant0.copyFromGlobal:
	.zero		904


//--------------------- SYMBOLS --------------------------

	.type		.nv.reservedSmem.offset0,@object
	.size		.nv.reservedSmem.offset0,0x4
